//
// Generated by NVIDIA NVVM Compiler
//
// Compiler Build ID: CL-36424714
// Cuda compilation tools, release 13.0, V13.0.88
// Based on NVVM 20.0.0
//

.version 9.0
.target sm_100
.address_size 64

	// .globl	_Z19get_before_nms_dataPKfS0_PKiS2_PfS3_Pii

.visible .entry _Z19get_before_nms_dataPKfS0_PKiS2_PfS3_Pii(
	.param .u64 .ptr .align 1 _Z19get_before_nms_dataPKfS0_PKiS2_PfS3_Pii_param_0,
	.param .u64 .ptr .align 1 _Z19get_before_nms_dataPKfS0_PKiS2_PfS3_Pii_param_1,
	.param .u64 .ptr .align 1 _Z19get_before_nms_dataPKfS0_PKiS2_PfS3_Pii_param_2,
	.param .u64 .ptr .align 1 _Z19get_before_nms_dataPKfS0_PKiS2_PfS3_Pii_param_3,
	.param .u64 .ptr .align 1 _Z19get_before_nms_dataPKfS0_PKiS2_PfS3_Pii_param_4,
	.param .u64 .ptr .align 1 _Z19get_before_nms_dataPKfS0_PKiS2_PfS3_Pii_param_5,
	.param .u64 .ptr .align 1 _Z19get_before_nms_dataPKfS0_PKiS2_PfS3_Pii_param_6,
	.param .u32 _Z19get_before_nms_dataPKfS0_PKiS2_PfS3_Pii_param_7
)
{
	.reg .pred 	%p<3>;
	.reg .b32 	%r<12>;
	.reg .b32 	%f<6>;
	.reg .b64 	%rd<30>;

	ld.param.u64 	%rd4, [_Z19get_before_nms_dataPKfS0_PKiS2_PfS3_Pii_param_0];
	ld.param.u64 	%rd5, [_Z19get_before_nms_dataPKfS0_PKiS2_PfS3_Pii_param_1];
	ld.param.u64 	%rd6, [_Z19get_before_nms_dataPKfS0_PKiS2_PfS3_Pii_param_2];
	ld.param.u64 	%rd7, [_Z19get_before_nms_dataPKfS0_PKiS2_PfS3_Pii_param_3];
	ld.param.u64 	%rd8, [_Z19get_before_nms_dataPKfS0_PKiS2_PfS3_Pii_param_4];
	ld.param.u64 	%rd9, [_Z19get_before_nms_dataPKfS0_PKiS2_PfS3_Pii_param_5];
	ld.param.u64 	%rd10, [_Z19get_before_nms_dataPKfS0_PKiS2_PfS3_Pii_param_6];
	ld.param.u32 	%r2, [_Z19get_before_nms_dataPKfS0_PKiS2_PfS3_Pii_param_7];
	cvta.to.global.u64 	%rd1, %rd10;
	cvta.to.global.u64 	%rd2, %rd9;
	cvta.to.global.u64 	%rd3, %rd8;
	mov.u32 	%r3, %ctaid.x;
	mov.u32 	%r4, %ntid.x;
	mov.u32 	%r5, %tid.x;
	mad.lo.s32 	%r1, %r3, %r4, %r5;
	setp.ge.s32 	%p1, %r1, %r2;
	@%p1 bra 	$L__BB0_4;
	cvta.to.global.u64 	%rd11, %rd7;
	mul.wide.s32 	%rd12, %r1, 4;
	add.s64 	%rd13, %rd11, %rd12;
	ld.global.u32 	%r6, [%rd13];
	setp.ne.s32 	%p2, %r6, 0;
	@%p2 bra 	$L__BB0_3;
	shl.b32 	%r9, %r1, 2;
	mul.wide.s32 	%rd25, %r9, 4;
	add.s64 	%rd26, %rd3, %rd25;
	mov.b32 	%r10, -1082130432;
	st.global.u32 	[%rd26], %r10;
	st.global.u32 	[%rd26+4], %r10;
	st.global.u32 	[%rd26+8], %r10;
	st.global.u32 	[%rd26+12], %r10;
	add.s64 	%rd28, %rd2, %rd12;
	st.global.u32 	[%rd28], %r10;
	add.s64 	%rd29, %rd1, %rd12;
	mov.b32 	%r11, -1;
	st.global.u32 	[%rd29], %r11;
	bra.uni 	$L__BB0_4;
$L__BB0_3:
	shl.b32 	%r7, %r1, 2;
	cvta.to.global.u64 	%rd14, %rd4;
	mul.wide.s32 	%rd15, %r7, 4;
	add.s64 	%rd16, %rd14, %rd15;
	ld.global.f32 	%f1, [%rd16];
	add.s64 	%rd17, %rd3, %rd15;
	st.global.f32 	[%rd17], %f1;
	ld.global.f32 	%f2, [%rd16+4];
	st.global.f32 	[%rd17+4], %f2;
	ld.global.f32 	%f3, [%rd16+8];
	st.global.f32 	[%rd17+8], %f3;
	ld.global.f32 	%f4, [%rd16+12];
	st.global.f32 	[%rd17+12], %f4;
	cvta.to.global.u64 	%rd18, %rd5;
	add.s64 	%rd20, %rd18, %rd12;
	ld.global.f32 	%f5, [%rd20];
	add.s64 	%rd21, %rd2, %rd12;
	st.global.f32 	[%rd21], %f5;
	cvta.to.global.u64 	%rd22, %rd6;
	add.s64 	%rd23, %rd22, %rd12;
	ld.global.u32 	%r8, [%rd23];
	add.s64 	%rd24, %rd1, %rd12;
	st.global.u32 	[%rd24], %r8;
$L__BB0_4:
	ret;

}


// ===== COMPILED SASS (sm_100) =====

	.target	sm_100

	.elftype	@"ET_EXEC"


//--------------------- .note.nv.tkinfo           --------------------------
	.section	.note.nv.tkinfo,"",@"SHT_NOTE"
	.sectionflags	@"SHF_NOTE_NV_TKINFO"
	.tkinfo
        /*0018*/ 	.word	0x00000002
        /*0030*/ 	.string	""
        /*0030*/ 	.string	"ptxas"
        /*0030*/ 	.string	"Cuda compilation tools, release 13.0, V13.0.88"
        /*0030*/ 	.string	"Build cuda_13.0.r13.0/compiler.36424714_0"
        /*0030*/ 	.string	"-arch sm_100 -m 64 "



//--------------------- .note.nv.cuinfo           --------------------------
	.section	.note.nv.cuinfo,"",@"SHT_NOTE"
	.sectionflags	@"SHF_NOTE_NV_CUINFO"
        /*0018*/ 	.short	0x0002
        /*001a*/ 	.short	0x0064
        /*001c*/ 	.short	0x0082
	.zero		2


//--------------------- .nv.info                  --------------------------
	.section	.nv.info,"",@"SHT_CUDA_INFO"
	.align	4


	//----- nvinfo : EIATTR_REGCOUNT
	.align		4
        /*0000*/ 	.byte	0x04, 0x2f
        /*0002*/ 	.short	(.L_1 - .L_0)
	.align		4
.L_0:
        /*0004*/ 	.word	index@(_Z19get_before_nms_dataPKfS0_PKiS2_PfS3_Pii)
        /*0008*/ 	.word	0x00000014


	//----- nvinfo : EIATTR_FRAME_SIZE
	.align		4
.L_1:
        /*000c*/ 	.byte	0x04, 0x11
        /*000e*/ 	.short	(.L_3 - .L_2)
	.align		4
.L_2:
        /*0010*/ 	.word	index@(_Z19get_before_nms_dataPKfS0_PKiS2_PfS3_Pii)
        /*0014*/ 	.word	0x00000000


	//----- nvinfo : EIATTR_MIN_STACK_SIZE
	.align		4
.L_3:
        /*0018*/ 	.byte	0x04, 0x12
        /*001a*/ 	.short	(.L_5 - .L_4)
	.align		4
.L_4:
        /*001c*/ 	.word	index@(_Z19get_before_nms_dataPKfS0_PKiS2_PfS3_Pii)
        /*0020*/ 	.word	0x00000000
.L_5:


//--------------------- .nv.compat                --------------------------
	.section	.nv.compat,"",@"SHT_CUDA_COMPAT_INFO"
	.align	4
        /*0000*/ 	.byte	0x02, 0x09, 0x00, 0x00, 0x02, 0x02, 0x01, 0x00, 0x02, 0x05, 0x05, 0x00, 0x03, 0x07, 0x01, 0x01
        /*0010*/ 	.byte	0x02, 0x03, 0x00, 0x00, 0x02, 0x06, 0x01, 0x00, 0x04, 0x0b, 0x08, 0x00, 0x09, 0x00, 0x00, 0x00
        /*0020*/ 	.byte	0x00, 0x00, 0x00, 0x00


//--------------------- .nv.info._Z19get_before_nms_dataPKfS0_PKiS2_PfS3_Pii --------------------------
	.section	.nv.info._Z19get_before_nms_dataPKfS0_PKiS2_PfS3_Pii,"",@"SHT_CUDA_INFO"
	.sectionflags	@""
	.align	4


	//----- nvinfo : EIATTR_CUDA_API_VERSION
	.align		4
        /*0000*/ 	.byte	0x04, 0x37
        /*0002*/ 	.short	(.L_7 - .L_6)
.L_6:
        /*0004*/ 	.word	0x00000082


	//----- nvinfo : EIATTR_KPARAM_INFO
	.align		4
.L_7:
        /*0008*/ 	.byte	0x04, 0x17
        /*000a*/ 	.short	(.L_9 - .L_8)
.L_8:
        /*000c*/ 	.word	0x00000000
        /*0010*/ 	.short	0x0007
        /*0012*/ 	.short	0x0038
        /*0014*/ 	.byte	0x00, 0xf0, 0x11, 0x00


	//----- nvinfo : EIATTR_KPARAM_INFO
	.align		4
.L_9:
        /*0018*/ 	.byte	0x04, 0x17
        /*001a*/ 	.short	(.L_11 - .L_10)
.L_10:
        /*001c*/ 	.word	0x00000000
        /*0020*/ 	.short	0x0006
        /*0022*/ 	.short	0x0030
        /*0024*/ 	.byte	0x00, 0xf5, 0x21, 0x00


	//----- nvinfo : EIATTR_KPARAM_INFO
	.align		4
.L_11:
        /*0028*/ 	.byte	0x04, 0x17
        /*002a*/ 	.short	(.L_13 - .L_12)
.L_12:
        /*002c*/ 	.word	0x00000000
        /*0030*/ 	.short	0x0005
        /*0032*/ 	.short	0x0028
        /*0034*/ 	.byte	0x00, 0xf5, 0x21, 0x00


	//----- nvinfo : EIATTR_KPARAM_INFO
	.align		4
.L_13:
        /*0038*/ 	.byte	0x04, 0x17
        /*003a*/ 	.short	(.L_15 - .L_14)
.L_14:
        /*003c*/ 	.word	0x00000000
        /*0040*/ 	.short	0x0004
        /*0042*/ 	.short	0x0020
        /*0044*/ 	.byte	0x00, 0xf5, 0x21, 0x00


	//----- nvinfo : EIATTR_KPARAM_INFO
	.align		4
.L_15:
        /*0048*/ 	.byte	0x04, 0x17
        /*004a*/ 	.short	(.L_17 - .L_16)
.L_16:
        /*004c*/ 	.word	0x00000000
        /*0050*/ 	.short	0x0003
        /*0052*/ 	.short	0x0018
        /*0054*/ 	.byte	0x00, 0xf5, 0x21, 0x00


	//----- nvinfo : EIATTR_KPARAM_INFO
	.align		4
.L_17:
        /*0058*/ 	.byte	0x04, 0x17
        /*005a*/ 	.short	(.L_19 - .L_18)
.L_18:
        /*005c*/ 	.word	0x00000000
        /*0060*/ 	.short	0x0002
        /*0062*/ 	.short	0x0010
        /*0064*/ 	.byte	0x00, 0xf5, 0x21, 0x00


	//----- nvinfo : EIATTR_KPARAM_INFO
	.align		4
.L_19:
        /*0068*/ 	.byte	0x04, 0x17
        /*006a*/ 	.short	(.L_21 - .L_20)
.L_20:
        /*006c*/ 	.word	0x00000000
        /*0070*/ 	.short	0x0001
        /*0072*/ 	.short	0x0008
        /*0074*/ 	.byte	0x00, 0xf5, 0x21, 0x00


	//----- nvinfo : EIATTR_KPARAM_INFO
	.align		4
.L_21:
        /*0078*/ 	.byte	0x04, 0x17
        /*007a*/ 	.short	(.L_23 - .L_22)
.L_22:
        /*007c*/ 	.word	0x00000000
        /*0080*/ 	.short	0x0000
        /*0082*/ 	.short	0x0000
        /*0084*/ 	.byte	0x00, 0xf5, 0x21, 0x00


	//----- nvinfo : EIATTR_SPARSE_MMA_MASK
	.align		4
.L_23:
        /*0088*/ 	.byte	0x03, 0x50
        /*008a*/ 	.short	0x0000


	//----- nvinfo : EIATTR_MAXREG_COUNT
	.align		4
        /*008c*/ 	.byte	0x03, 0x1b
        /*008e*/ 	.short	0x00ff


	//----- nvinfo : EIATTR_MERCURY_ISA_VERSION
	.align		4
        /*0090*/ 	.byte	0x03, 0x5f
        /*0092*/ 	.short	0x0101


	//----- nvinfo : EIATTR_VRC_CTA_INIT_COUNT
	.align		4
        /*0094*/ 	.byte	0x02, 0x4a
	.zero		1
	.zero		1


	//----- nvinfo : EIATTR_EXIT_INSTR_OFFSETS
	.align		4
        /*0098*/ 	.byte	0x04, 0x1c
        /*009a*/ 	.short	(.L_25 - .L_24)


	//   ....[0]....
.L_24:
        /*009c*/ 	.word	0x00000070


	//   ....[1]....
        /*00a0*/ 	.word	0x000001d0


	//   ....[2]....
        /*00a4*/ 	.word	0x00000370


	//----- nvinfo : EIATTR_CRS_STACK_SIZE
	.align		4
.L_25:
        /*00a8*/ 	.byte	0x04, 0x1e
        /*00aa*/ 	.short	(.L_27 - .L_26)
.L_26:
        /*00ac*/ 	.word	0x00000000


	//----- nvinfo : EIATTR_CBANK_PARAM_SIZE
	.align		4
.L_27:
        /*00b0*/ 	.byte	0x03, 0x19
        /*00b2*/ 	.short	0x003c


	//----- nvinfo : EIATTR_PARAM_CBANK
	.align		4
        /*00b4*/ 	.byte	0x04, 0x0a
        /*00b6*/ 	.short	(.L_29 - .L_28)
	.align		4
.L_28:
        /*00b8*/ 	.word	index@(.nv.constant0._Z19get_before_nms_dataPKfS0_PKiS2_PfS3_Pii)
        /*00bc*/ 	.short	0x0380
        /*00be*/ 	.short	0x003c


	//----- nvinfo : EIATTR_SW_WAR
	.align		4
.L_29:
        /*00c0*/ 	.byte	0x04, 0x36
        /*00c2*/ 	.short	(.L_31 - .L_30)
.L_30:
        /*00c4*/ 	.word	0x00000008
.L_31:


//--------------------- .nv.callgraph             --------------------------
	.section	.nv.callgraph,"",@"SHT_CUDA_CALLGRAPH"
	.align	4
	.sectionentsize	8
	.align		4
        /*0000*/ 	.word	0x00000000
	.align		4
        /*0004*/ 	.word	0xffffffff
	.align		4
        /*0008*/ 	.word	0x00000000
	.align		4
        /*000c*/ 	.word	0xfffffffe
	.align		4
        /*0010*/ 	.word	0x00000000
	.align		4
        /*0014*/ 	.word	0xfffffffd
	.align		4
        /*0018*/ 	.word	0x00000000
	.align		4
        /*001c*/ 	.word	0xfffffffc


//--------------------- .text._Z19get_before_nms_dataPKfS0_PKiS2_PfS3_Pii --------------------------
	.section	.text._Z19get_before_nms_dataPKfS0_PKiS2_PfS3_Pii,"ax",@progbits
	.align	128
        .global         _Z19get_before_nms_dataPKfS0_PKiS2_PfS3_Pii
        .type           _Z19get_before_nms_dataPKfS0_PKiS2_PfS3_Pii,@function
        .size           _Z19get_before_nms_dataPKfS0_PKiS2_PfS3_Pii,(.L_x_2 - _Z19get_before_nms_dataPKfS0_PKiS2_PfS3_Pii)
        .other          _Z19get_before_nms_dataPKfS0_PKiS2_PfS3_Pii,@"STO_CUDA_ENTRY STV_DEFAULT"
_Z19get_before_nms_dataPKfS0_PKiS2_PfS3_Pii:
.text._Z19get_before_nms_dataPKfS0_PKiS2_PfS3_Pii:
[----:B------:R-:W-:Y:S01]  /*0000*/  LDC R1, c[0x0][0x37c] ;  /* 0x0000df00ff017b82 */ /* 0x000fe20000000800 */
[----:B------:R-:W0:Y:S07]  /*0010*/  S2R R3, SR_TID.X ;  /* 0x0000000000037919 */ /* 0x000e2e0000002100 */
[----:B------:R-:W0:Y:S01]  /*0020*/  S2UR UR4, SR_CTAID.X ;  /* 0x00000000000479c3 */ /* 0x000e220000002500 */
[----:B------:R-:W1:Y:S07]  /*0030*/  LDCU UR5, c[0x0][0x3b8] ;  /* 0x00007700ff0577ac */ /* 0x000e6e0008000800 */
[----:B------:R-:W0:Y:S02]  /*0040*/  LDC R0, c[0x0][0x360] ;  /* 0x0000d800ff007b82 */ /* 0x000e240000000800 */
[----:B0-----:R-:W-:-:S05]  /*0050*/  IMAD R0, R0, UR4, R3 ;  /* 0x0000000400007c24 */ /* 0x001fca000f8e0203 */
[----:B-1----:R-:W-:-:S13]  /*0060*/  ISETP.GE.AND P0, PT, R0, UR5, PT ;  /* 0x0000000500007c0c */ /* 0x002fda000bf06270 */
[----:B------:R-:W-:Y:S05]  /*0070*/  @P0 EXIT ;  /* 0x000000000000094d */ /* 0x000fea0003800000 */
[----:B------:R-:W0:Y:S01]  /*0080*/  LDC.64 R2, c[0x0][0x398] ;  /* 0x0000e600ff027b82 */ /* 0x000e220000000a00 */
[----:B------:R-:W1:Y:S01]  /*0090*/  LDCU.64 UR4, c[0x0][0x358] ;  /* 0x00006b00ff0477ac */ /* 0x000e620008000a00 */
[----:B0-----:R-:W-:-:S06]  /*00a0*/  IMAD.WIDE R2, R0, 0x4, R2 ;  /* 0x0000000400027825 */ /* 0x001fcc00078e0202 */
[----:B-1----:R-:W2:Y:S02]  /*00b0*/  LDG.E R2, desc[UR4][R2.64] ;  /* 0x0000000402027981 */ /* 0x002ea4000c1e1900 */
[----:B--2---:R-:W-:-:S13]  /*00c0*/  ISETP.NE.AND P0, PT, R2, RZ, PT ;  /* 0x000000ff0200720c */ /* 0x004fda0003f05270 */
[----:B------:R-:W-:Y:S05]  /*00d0*/  @P0 BRA `(.L_x_0) ;  /* 0x0000000000400947 */ /* 0x000fea0003800000 */
[----:B------:R-:W0:Y:S01]  /*00e0*/  LDC.64 R2, c[0x0][0x3a0] ;  /* 0x0000e800ff027b82 */ /* 0x000e220000000a00 */
[----:B------:R-:W-:Y:S02]  /*00f0*/  SHF.L.U32 R9, R0, 0x2, RZ ;  /* 0x0000000200097819 */ /* 0x000fe400000006ff */
[----:B------:R-:W-:-:S05]  /*0100*/  MOV R11, 0xffffffff ;  /* 0xffffffff000b7802 */ /* 0x000fca0000000f00 */
[----:B------:R-:W1:Y:S08]  /*0110*/  LDC.64 R4, c[0x0][0x3a8] ;  /* 0x0000ea00ff047b82 */ /* 0x000e700000000a00 */
[----:B------:R-:W2:Y:S01]  /*0120*/  LDC.64 R6, c[0x0][0x3b0] ;  /* 0x0000ec00ff067b82 */ /* 0x000ea20000000a00 */
[----:B0-----:R-:W-:-:S04]  /*0130*/  IMAD.WIDE R2, R9, 0x4, R2 ;  /* 0x0000000409027825 */ /* 0x001fc800078e0202 */
[----:B------:R-:W-:Y:S02]  /*0140*/  HFMA2 R9, -RZ, RZ, -1.875, 0 ;  /* 0xbf800000ff097431 */ /* 0x000fe400000001ff */
[----:B-1----:R-:W-:-:S03]  /*0150*/  IMAD.WIDE R4, R0, 0x4, R4 ;  /* 0x0000000400047825 */ /* 0x002fc600078e0204 */
[----:B------:R-:W-:Y:S04]  /*0160*/  STG.E desc[UR4][R2.64], R9 ;  /* 0x0000000902007986 */ /* 0x000fe8000c101904 */
[----:B------:R-:W-:Y:S01]  /*0170*/  STG.E desc[UR4][R2.64+0x4], R9 ;  /* 0x0000040902007986 */ /* 0x000fe2000c101904 */
[----:B--2---:R-:W-:-:S03]  /*0180*/  IMAD.WIDE R6, R0, 0x4, R6 ;  /* 0x0000000400067825 */ /* 0x004fc600078e0206 */
[----:B------:R-:W-:Y:S04]  /*0190*/  STG.E desc[UR4][R2.64+0x8], R9 ;  /* 0x0000080902007986 */ /* 0x000fe8000c101904 */
[----:B------:R-:W-:Y:S04]  /*01a0*/  STG.E desc[UR4][R2.64+0xc], R9 ;  /* 0x00000c0902007986 */ /* 0x000fe8000c101904 */
[----:B------:R-:W-:Y:S04]  /*01b0*/  STG.E desc[UR4][R4.64], R9 ;  /* 0x0000000904007986 */ /* 0x000fe8000c101904 */
[----:B------:R-:W-:Y:S01]  /*01c0*/  STG.E desc[UR4][R6.64], R11 ;  /* 0x0000000b06007986 */ /* 0x000fe2000c101904 */
[----:B------:R-:W-:Y:S05]  /*01d0*/  EXIT ;  /* 0x000000000000794d */ /* 0x000fea0003800000 */
.L_x_0:
[----:B------:R-:W0:Y:S01]  /*01e0*/  LDC.64 R2, c[0x0][0x380] ;  /* 0x0000e000ff027b82 */ /* 0x000e220000000a00 */
[----:B------:R-:W-:-:S07]  /*01f0*/  SHF.L.U32 R9, R0, 0x2, RZ ;  /* 0x0000000200097819 */ /* 0x000fce00000006ff */
[----:B------:R-:W1:Y:S08]  /*0200*/  LDC.64 R4, c[0x0][0x3a0] ;  /* 0x0000e800ff047b82 */ /* 0x000e700000000a00 */
[----:B------:R-:W2:Y:S01]  /*0210*/  LDC.64 R10, c[0x0][0x3a8] ;  /* 0x0000ea00ff0a7b82 */ /* 0x000ea20000000a00 */
[----:B0-----:R-:W-:-:S05]  /*0220*/  IMAD.WIDE R2, R9, 0x4, R2 ;  /* 0x0000000409027825 */ /* 0x001fca00078e0202 */
[----:B------:R-:W3:Y:S01]  /*0230*/  LDG.E R7, desc[UR4][R2.64] ;  /* 0x0000000402077981 */ /* 0x000ee2000c1e1900 */
[----:B-1----:R-:W-:Y:S02]  /*0240*/  IMAD.WIDE R8, R9, 0x4, R4 ;  /* 0x0000000409087825 */ /* 0x002fe400078e0204 */
[----:B------:R-:W0:Y:S03]  /*0250*/  LDC.64 R4, c[0x0][0x388] ;  /* 0x0000e200ff047b82 */ /* 0x000e260000000a00 */
[----:B---3--:R1:W-:Y:S04]  /*0260*/  STG.E desc[UR4][R8.64], R7 ;  /* 0x0000000708007986 */ /* 0x0083e8000c101904 */
[----:B------:R-:W3:Y:S01]  /*0270*/  LDG.E R13, desc[UR4][R2.64+0x4] ;  /* 0x00000404020d7981 */ /* 0x000ee2000c1e1900 */
[C---:B0-----:R-:W-:Y:S01]  /*0280*/  IMAD.WIDE R4, R0.reuse, 0x4, R4 ;  /* 0x0000000400047825 */ /* 0x041fe200078e0204 */
[----:B-1----:R-:W0:Y:S02]  /*0290*/  LDC.64 R6, c[0x0][0x390] ;  /* 0x0000e400ff067b82 */ /* 0x002e240000000a00 */
[----:B---3--:R-:W-:Y:S04]  /*02a0*/  STG.E desc[UR4][R8.64+0x4], R13 ;  /* 0x0000040d08007986 */ /* 0x008fe8000c101904 */
[----:B------:R-:W3:Y:S04]  /*02b0*/  LDG.E R15, desc[UR4][R2.64+0x8] ;  /* 0x00000804020f7981 */ /* 0x000ee8000c1e1900 */
[----:B---3--:R-:W-:Y:S04]  /*02c0*/  STG.E desc[UR4][R8.64+0x8], R15 ;  /* 0x0000080f08007986 */ /* 0x008fe8000c101904 */
[----:B------:R1:W3:Y:S01]  /*02d0*/  LDG.E R17, desc[UR4][R2.64+0xc] ;  /* 0x00000c0402117981 */ /* 0x0002e2000c1e1900 */
[----:B--2---:R-:W-:-:S04]  /*02e0*/  IMAD.WIDE R10, R0, 0x4, R10 ;  /* 0x00000004000a7825 */ /* 0x004fc800078e020a */
[C---:B0-----:R-:W-:Y:S01]  /*02f0*/  IMAD.WIDE R6, R0.reuse, 0x4, R6 ;  /* 0x0000000400067825 */ /* 0x041fe200078e0206 */
[----:B-1----:R-:W0:Y:S01]  /*0300*/  LDC.64 R2, c[0x0][0x3b0] ;  /* 0x0000ec00ff027b82 */ /* 0x002e220000000a00 */
[----:B---3--:R-:W-:Y:S04]  /*0310*/  STG.E desc[UR4][R8.64+0xc], R17 ;  /* 0x00000c1108007986 */ /* 0x008fe8000c101904 */
[----:B------:R-:W2:Y:S01]  /*0320*/  LDG.E R5, desc[UR4][R4.64] ;  /* 0x0000000404057981 */ /* 0x000ea2000c1e1900 */
[----:B0-----:R-:W-:-:S03]  /*0330*/  IMAD.WIDE R2, R0, 0x4, R2 ;  /* 0x0000000400027825 */ /* 0x001fc600078e0202 */
[----:B--2---:R-:W-:Y:S04]  /*0340*/  STG.E desc[UR4][R10.64], R5 ;  /* 0x000000050a007986 */ /* 0x004fe8000c101904 */
[----:B------:R-:W2:Y:S04]  /*0350*/  LDG.E R7, desc[UR4][R6.64] ;  /* 0x0000000406077981 */ /* 0x000ea8000c1e1900 */
[----:B--2---:R-:W-:Y:S01]  /*0360*/  STG.E desc[UR4][R2.64], R7 ;  /* 0x0000000702007986 */ /* 0x004fe2000c101904 */
[----:B------:R-:W-:Y:S05]  /*0370*/  EXIT ;  /* 0x000000000000794d */ /* 0x000fea0003800000 */
.L_x_1:
[----:B------:R-:W-:-:S00]  /*0380*/  BRA `(.L_x_1) ;  /* 0xfffffffc00fc7947 */ /* 0x000fc0000383ffff */
[----:B------:R-:W-:-:S00]  /*0390*/  NOP ;  /* 0x0000000000007918 */ /* 0x000fc00000000000 */
        /* <DEDUP_REMOVED lines=14> */
.L_x_2:


//--------------------- .nv.shared.reserved.0     --------------------------
	.section	.nv.shared.reserved.0,"aw",@nobits
	.weak		__nv_reservedSMEM_offset_0_alias
	.size		__nv_reservedSMEM_offset_0_alias, 0, 64
	.other		__nv_reservedSMEM_offset_0_alias,@"STO_CUDA_RESERVED_SHARED STV_DEFAULT"
__nv_reservedSMEM_offset_0_alias:
	.zero		0
	.zero		64


//--------------------- .nv.constant0._Z19get_before_nms_dataPKfS0_PKiS2_PfS3_Pii --------------------------
	.section	.nv.constant0._Z19get_before_nms_dataPKfS0_PKiS2_PfS3_Pii,"a",@progbits
	.sectionflags	@""
	.align	4
.nv.constant0._Z19get_before_nms_dataPKfS0_PKiS2_PfS3_Pii:
	.zero		956


//--------------------- SYMBOLS --------------------------

	.type		.nv.reservedSmem.offset0,@object
	.size		.nv.reservedSmem.offset0,0x4
